//
// Generated by NVIDIA NVVM Compiler
//
// Compiler Build ID: CL-36424714
// Cuda compilation tools, release 13.0, V13.0.88
// Based on NVVM 20.0.0
//

.version 9.0
.target sm_100
.address_size 64

	// .globl	default_function_kernel

.visible .entry default_function_kernel(
	.param .u64 .ptr .align 1 default_function_kernel_param_0,
	.param .u64 .ptr .align 1 default_function_kernel_param_1
)
.maxntid 9
{
	.reg .pred 	%p<7>;
	.reg .b32 	%r<10>;
	.reg .b32 	%f<41>;
	.reg .b64 	%rd<9>;

	ld.param.u64 	%rd1, [default_function_kernel_param_0];
	ld.param.u64 	%rd2, [default_function_kernel_param_1];
	cvta.to.global.u64 	%rd3, %rd2;
	mov.u32 	%r3, %ctaid.x;
	mov.u32 	%r4, %tid.x;
	mad.lo.s32 	%r1, %r3, 9, %r4;
	mul.wide.u32 	%rd4, %r1, 4;
	add.s64 	%rd5, %rd3, %rd4;
	ld.global.nc.f32 	%f1, [%rd5];
	abs.f32 	%f2, %f1;
	fma.rn.f32 	%f7, %f1, %f1, 0f3F800000;
	rsqrt.approx.ftz.f32 	%f8, %f7;
	fma.rn.f32 	%f9, %f7, %f8, 0f3F800000;
	rcp.approx.ftz.f32 	%f10, %f9;
	mul.f32 	%f11, %f2, %f10;
	fma.rn.f32 	%f12, %f2, %f11, %f2;
	setp.gt.f32 	%p1, %f2, 0f4B000000;
	selp.f32 	%f3, %f2, %f12, %p1;
	mov.f32 	%f13, 0f3F800000;
	add.rz.f32 	%f14, %f3, %f13;
	mov.b32 	%r5, %f14;
	add.s32 	%r6, %r5, -1061158912;
	and.b32  	%r7, %r6, -8388608;
	mov.b32 	%r2, %f3;
	sub.s32 	%r8, %r2, %r7;
	mov.b32 	%f15, %r8;
	sub.s32 	%r9, 1082130432, %r7;
	mov.b32 	%f16, %r9;
	fma.rn.f32 	%f17, %f16, 0f3E800000, 0fBF800000;
	add.f32 	%f18, %f17, %f15;
	cvt.rn.f32.s32 	%f19, %r7;
	mul.f32 	%f20, %f19, 0f34000000;
	fma.rn.f32 	%f21, %f18, 0fBD39BF78, 0f3DD80012;
	fma.rn.f32 	%f22, %f21, %f18, 0fBE0778E0;
	fma.rn.f32 	%f23, %f22, %f18, 0f3E146475;
	fma.rn.f32 	%f24, %f23, %f18, 0fBE2A68DD;
	fma.rn.f32 	%f25, %f24, %f18, 0f3E4CAF9E;
	fma.rn.f32 	%f26, %f25, %f18, 0fBE800042;
	fma.rn.f32 	%f27, %f26, %f18, 0f3EAAAAE6;
	fma.rn.f32 	%f28, %f27, %f18, 0fBF000000;
	mul.f32 	%f29, %f18, %f28;
	fma.rn.f32 	%f30, %f29, %f18, %f18;
	fma.rn.f32 	%f40, %f20, 0f3F317218, %f30;
	setp.lt.u32 	%p2, %r2, 2139095040;
	@%p2 bra 	$L__BB0_2;
	setp.gt.s32 	%p3, %r2, -1082130432;
	fma.rn.f32 	%f31, %f3, 0f7F800000, 0f7F800000;
	selp.f32 	%f32, %f31, %f40, %p3;
	setp.eq.f32 	%p4, %f3, 0f00000000;
	selp.f32 	%f40, 0f80000000, %f32, %p4;
$L__BB0_2:
	setp.gt.f32 	%p5, %f2, 0f4B000000;
	cvta.to.global.u64 	%rd6, %rd1;
	add.f32 	%f33, %f40, 0f3F317218;
	selp.f32 	%f34, %f33, %f40, %p5;
	setp.num.f32 	%p6, %f2, %f2;
	copysign.f32 	%f35, %f1, %f34;
	selp.f32 	%f36, %f35, %f34, %p6;
	mul.f32 	%f37, %f1, %f36;
	mul.f32 	%f38, %f37, 0f3FB8AA3B;
	ex2.approx.f32 	%f39, %f38;
	add.s64 	%rd8, %rd6, %rd4;
	st.global.f32 	[%rd8], %f39;
	ret;

}


// ===== COMPILED SASS (sm_100) =====

	.target	sm_100

	.elftype	@"ET_EXEC"


//--------------------- .note.nv.tkinfo           --------------------------
	.section	.note.nv.tkinfo,"",@"SHT_NOTE"
	.sectionflags	@"SHF_NOTE_NV_TKINFO"
	.tkinfo
        /*0018*/ 	.word	0x00000002
        /*0030*/ 	.string	""
        /*0030*/ 	.string	"ptxas"
        /*0030*/ 	.string	"Cuda compilation tools, release 13.0, V13.0.88"
        /*0030*/ 	.string	"Build cuda_13.0.r13.0/compiler.36424714_0"
        /*0030*/ 	.string	"-arch sm_100 -m 64 "



//--------------------- .note.nv.cuinfo           --------------------------
	.section	.note.nv.cuinfo,"",@"SHT_NOTE"
	.sectionflags	@"SHF_NOTE_NV_CUINFO"
        /*0018*/ 	.short	0x0002
        /*001a*/ 	.short	0x0064
        /*001c*/ 	.short	0x0082
	.zero		2


//--------------------- .nv.info                  --------------------------
	.section	.nv.info,"",@"SHT_CUDA_INFO"
	.align	4


	//----- nvinfo : EIATTR_REGCOUNT
	.align		4
        /*0000*/ 	.byte	0x04, 0x2f
        /*0002*/ 	.short	(.L_1 - .L_0)
	.align		4
.L_0:
        /*0004*/ 	.word	index@(default_function_kernel)
        /*0008*/ 	.word	0x0000000c


	//----- nvinfo : EIATTR_FRAME_SIZE
	.align		4
.L_1:
        /*000c*/ 	.byte	0x04, 0x11
        /*000e*/ 	.short	(.L_3 - .L_2)
	.align		4
.L_2:
        /*0010*/ 	.word	index@(default_function_kernel)
        /*0014*/ 	.word	0x00000000


	//----- nvinfo : EIATTR_MIN_STACK_SIZE
	.align		4
.L_3:
        /*0018*/ 	.byte	0x04, 0x12
        /*001a*/ 	.short	(.L_5 - .L_4)
	.align		4
.L_4:
        /*001c*/ 	.word	index@(default_function_kernel)
        /*0020*/ 	.word	0x00000000
.L_5:


//--------------------- .nv.compat                --------------------------
	.section	.nv.compat,"",@"SHT_CUDA_COMPAT_INFO"
	.align	4
        /*0000*/ 	.byte	0x02, 0x09, 0x00, 0x00, 0x02, 0x02, 0x01, 0x00, 0x02, 0x05, 0x05, 0x00, 0x03, 0x07, 0x01, 0x01
        /*0010*/ 	.byte	0x02, 0x03, 0x00, 0x00, 0x02, 0x06, 0x01, 0x00, 0x04, 0x0b, 0x08, 0x00, 0x01, 0x00, 0x00, 0x00
        /*0020*/ 	.byte	0x00, 0x00, 0x00, 0x00


//--------------------- .nv.info.default_function_kernel --------------------------
	.section	.nv.info.default_function_kernel,"",@"SHT_CUDA_INFO"
	.sectionflags	@""
	.align	4


	//----- nvinfo : EIATTR_CUDA_API_VERSION
	.align		4
        /*0000*/ 	.byte	0x04, 0x37
        /*0002*/ 	.short	(.L_7 - .L_6)
.L_6:
        /*0004*/ 	.word	0x00000082


	//----- nvinfo : EIATTR_KPARAM_INFO
	.align		4
.L_7:
        /*0008*/ 	.byte	0x04, 0x17
        /*000a*/ 	.short	(.L_9 - .L_8)
.L_8:
        /*000c*/ 	.word	0x00000000
        /*0010*/ 	.short	0x0001
        /*0012*/ 	.short	0x0008
        /*0014*/ 	.byte	0x00, 0xf5, 0x21, 0x00


	//----- nvinfo : EIATTR_KPARAM_INFO
	.align		4
.L_9:
        /*0018*/ 	.byte	0x04, 0x17
        /*001a*/ 	.short	(.L_11 - .L_10)
.L_10:
        /*001c*/ 	.word	0x00000000
        /*0020*/ 	.short	0x0000
        /*0022*/ 	.short	0x0000
        /*0024*/ 	.byte	0x00, 0xf5, 0x21, 0x00


	//----- nvinfo : EIATTR_SPARSE_MMA_MASK
	.align		4
.L_11:
        /*0028*/ 	.byte	0x03, 0x50
        /*002a*/ 	.short	0x0000


	//----- nvinfo : EIATTR_MAXREG_COUNT
	.align		4
        /*002c*/ 	.byte	0x03, 0x1b
        /*002e*/ 	.short	0x00ff


	//----- nvinfo : EIATTR_MERCURY_ISA_VERSION
	.align		4
        /*0030*/ 	.byte	0x03, 0x5f
        /*0032*/ 	.short	0x0101


	//----- nvinfo : EIATTR_VRC_CTA_INIT_COUNT
	.align		4
        /*0034*/ 	.byte	0x02, 0x4a
	.zero		1
	.zero		1


	//----- nvinfo : EIATTR_EXIT_INSTR_OFFSETS
	.align		4
        /*0038*/ 	.byte	0x04, 0x1c
        /*003a*/ 	.short	(.L_13 - .L_12)


	//   ....[0]....
.L_12:
        /*003c*/ 	.word	0x00000390


	//----- nvinfo : EIATTR_MAX_THREADS
	.align		4
.L_13:
        /*0040*/ 	.byte	0x04, 0x05
        /*0042*/ 	.short	(.L_15 - .L_14)
.L_14:
        /*0044*/ 	.word	0x00000009
        /*0048*/ 	.word	0x00000001
        /*004c*/ 	.word	0x00000001


	//----- nvinfo : EIATTR_CBANK_PARAM_SIZE
	.align		4
.L_15:
        /*0050*/ 	.byte	0x03, 0x19
        /*0052*/ 	.short	0x0010


	//----- nvinfo : EIATTR_PARAM_CBANK
	.align		4
        /*0054*/ 	.byte	0x04, 0x0a
        /*0056*/ 	.short	(.L_17 - .L_16)
	.align		4
.L_16:
        /*0058*/ 	.word	index@(.nv.constant0.default_function_kernel)
        /*005c*/ 	.short	0x0380
        /*005e*/ 	.short	0x0010


	//----- nvinfo : EIATTR_SW_WAR
	.align		4
.L_17:
        /*0060*/ 	.byte	0x04, 0x36
        /*0062*/ 	.short	(.L_19 - .L_18)
.L_18:
        /*0064*/ 	.word	0x00000008
.L_19:


//--------------------- .nv.callgraph             --------------------------
	.section	.nv.callgraph,"",@"SHT_CUDA_CALLGRAPH"
	.align	4
	.sectionentsize	8
	.align		4
        /*0000*/ 	.word	0x00000000
	.align		4
        /*0004*/ 	.word	0xffffffff
	.align		4
        /*0008*/ 	.word	0x00000000
	.align		4
        /*000c*/ 	.word	0xfffffffe
	.align		4
        /*0010*/ 	.word	0x00000000
	.align		4
        /*0014*/ 	.word	0xfffffffd
	.align		4
        /*0018*/ 	.word	0x00000000
	.align		4
        /*001c*/ 	.word	0xfffffffc


//--------------------- .text.default_function_kernel --------------------------
	.section	.text.default_function_kernel,"ax",@progbits
	.align	128
        .global         default_function_kernel
        .type           default_function_kernel,@function
        .size           default_function_kernel,(.L_x_1 - default_function_kernel)
        .other          default_function_kernel,@"STO_CUDA_ENTRY STV_DEFAULT"
default_function_kernel:
.text.default_function_kernel:
[----:B------:R-:W-:Y:S01]  /*0000*/  LDC R1, c[0x0][0x37c] ;  /* 0x0000df00ff017b82 */ /* 0x000fe20000000800 */
[----:B------:R-:W0:Y:S07]  /*0010*/  S2R R5, SR_CTAID.X ;  /* 0x0000000000057919 */ /* 0x000e2e0000002500 */
[----:B------:R-:W1:Y:S01]  /*0020*/  LDC.64 R2, c[0x0][0x388] ;  /* 0x0000e200ff027b82 */ /* 0x000e620000000a00 */
[----:B------:R-:W2:Y:S01]  /*0030*/  LDCU.64 UR4, c[0x0][0x358] ;  /* 0x00006b00ff0477ac */ /* 0x000ea20008000a00 */
[----:B------:R-:W0:Y:S02]  /*0040*/  S2R R0, SR_TID.X ;  /* 0x0000000000007919 */ /* 0x000e240000002100 */
[----:B0-----:R-:W-:-:S04]  /*0050*/  IMAD R5, R5, 0x9, R0 ;  /* 0x0000000905057824 */ /* 0x001fc800078e0200 */
[----:B-1----:R-:W-:-:S06]  /*0060*/  IMAD.WIDE.U32 R2, R5, 0x4, R2 ;  /* 0x0000000405027825 */ /* 0x002fcc00078e0002 */
[----:B--2---:R-:W2:Y:S01]  /*0070*/  LDG.E.CONSTANT R2, desc[UR4][R2.64] ;  /* 0x0000000402027981 */ /* 0x004ea2000c1e9900 */
[----:B------:R-:W-:Y:S02]  /*0080*/  HFMA2 R6, -RZ, RZ, 1.625, 0 ;  /* 0x3e800000ff067431 */ /* 0x000fe400000001ff */
[C---:B--2---:R-:W-:Y:S01]  /*0090*/  FFMA R0, R2.reuse, R2, 1 ;  /* 0x3f80000002007423 */ /* 0x044fe20000000002 */
[----:B------:R-:W-:-:S03]  /*00a0*/  FSETP.GT.AND P0, PT, |R2|, 8388608, PT ;  /* 0x4b0000000200780b */ /* 0x000fc60003f04200 */
[----:B------:R-:W0:Y:S02]  /*00b0*/  MUFU.RSQ R7, R0 ;  /* 0x0000000000077308 */ /* 0x000e240000001400 */
[----:B0-----:R-:W-:-:S06]  /*00c0*/  FFMA R7, R0, R7, 1 ;  /* 0x3f80000000077423 */ /* 0x001fcc0000000007 */
[----:B------:R-:W0:Y:S02]  /*00d0*/  MUFU.RCP R7, R7 ;  /* 0x0000000700077308 */ /* 0x000e240000001000 */
[----:B0-----:R-:W-:Y:S01]  /*00e0*/  FMUL R9, |R2|, R7 ;  /* 0x0000000702097220 */ /* 0x001fe20000400200 */
[----:B------:R-:W-:-:S03]  /*00f0*/  MOV R7, 0x3d39bf78 ;  /* 0x3d39bf7800077802 */ /* 0x000fc60000000f00 */
[----:B------:R-:W-:-:S05]  /*0100*/  FFMA R9, |R2|, R9, |R2| ;  /* 0x0000000902097223 */ /* 0x000fca0000000602 */
[----:B------:R-:W-:-:S04]  /*0110*/  FSEL R9, |R2|, R9, P0 ;  /* 0x0000000902097208 */ /* 0x000fc80000000200 */
[C---:B------:R-:W-:Y:S01]  /*0120*/  ISETP.GE.U32.AND P1, PT, R9.reuse, 0x7f800000, PT ;  /* 0x7f8000000900780c */ /* 0x040fe20003f26070 */
[----:B------:R-:W-:-:S03]  /*0130*/  FADD.RZ R4, R9, 1 ;  /* 0x3f80000009047421 */ /* 0x000fc6000000c000 */
[----:B------:R-:W-:Y:S02]  /*0140*/  ISETP.GT.AND P2, PT, R9, -0x40800000, P1 ;  /* 0xbf8000000900780c */ /* 0x000fe40000f44270 */
[----:B------:R-:W-:-:S04]  /*0150*/  IADD3 R4, PT, PT, R4, -0x3f400000, RZ ;  /* 0xc0c0000004047810 */ /* 0x000fc80007ffe0ff */
[----:B------:R-:W-:-:S04]  /*0160*/  LOP3.LUT R4, R4, 0xff800000, RZ, 0xc0, !PT ;  /* 0xff80000004047812 */ /* 0x000fc800078ec0ff */
[----:B------:R-:W-:Y:S02]  /*0170*/  IADD3 R3, PT, PT, -R4, 0x40800000, RZ ;  /* 0x4080000004037810 */ /* 0x000fe40007ffe1ff */
[-C--:B------:R-:W-:Y:S02]  /*0180*/  IADD3 R0, PT, PT, R9, -R4.reuse, RZ ;  /* 0x8000000409007210 */ /* 0x080fe40007ffe0ff */
[----:B------:R-:W-:Y:S01]  /*0190*/  I2FP.F32.S32 R4, R4 ;  /* 0x0000000400047245 */ /* 0x000fe20000201400 */
[----:B------:R-:W-:-:S04]  /*01a0*/  FFMA R3, R3, R6, -1 ;  /* 0xbf80000003037423 */ /* 0x000fc80000000006 */
[----:B------:R-:W-:Y:S01]  /*01b0*/  FADD R0, R0, R3 ;  /* 0x0000000300007221 */ /* 0x000fe20000000000 */
[----:B------:R-:W-:-:S03]  /*01c0*/  FMUL R4, R4, 1.1920928955078125e-07 ;  /* 0x3400000004047820 */ /* 0x000fc60000400000 */
[----:B------:R-:W-:-:S04]  /*01d0*/  FFMA R3, R0, -R7, 0.10546888411045074463 ;  /* 0x3dd8001200037423 */ /* 0x000fc80000000807 */
[----:B------:R-:W-:-:S04]  /*01e0*/  FFMA R3, R0, R3, -0.13229703903198242188 ;  /* 0xbe0778e000037423 */ /* 0x000fc80000000003 */
[----:B------:R-:W-:-:S04]  /*01f0*/  FFMA R3, R0, R3, 0.14491446316242218018 ;  /* 0x3e14647500037423 */ /* 0x000fc80000000003 */
[----:B------:R-:W-:-:S04]  /*0200*/  FFMA R3, R0, R3, -0.16641564667224884033 ;  /* 0xbe2a68dd00037423 */ /* 0x000fc80000000003 */
[----:B------:R-:W-:-:S04]  /*0210*/  FFMA R3, R0, R3, 0.19988867640495300293 ;  /* 0x3e4caf9e00037423 */ /* 0x000fc80000000003 */
[----:B------:R-:W-:-:S04]  /*0220*/  FFMA R3, R0, R3, -0.25000196695327758789 ;  /* 0xbe80004200037423 */ /* 0x000fc80000000003 */
[----:B------:R-:W-:-:S04]  /*0230*/  FFMA R3, R0, R3, 0.33333510160446166992 ;  /* 0x3eaaaae600037423 */ /* 0x000fc80000000003 */
[----:B------:R-:W-:-:S04]  /*0240*/  FFMA R3, R0, R3, -0.5 ;  /* 0xbf00000000037423 */ /* 0x000fc80000000003 */
[----:B------:R-:W-:-:S04]  /*0250*/  FMUL R3, R0, R3 ;  /* 0x0000000300037220 */ /* 0x000fc80000400000 */
[----:B------:R-:W-:Y:S01]  /*0260*/  FFMA R3, R0, R3, R0 ;  /* 0x0000000300037223 */ /* 0x000fe20000000000 */
[----:B------:R-:W-:-:S03]  /*0270*/  @P1 MOV R0, 0x7f800000 ;  /* 0x7f80000000001802 */ /* 0x000fc60000000f00 */
[----:B------:R-:W-:Y:S02]  /*0280*/  FFMA R3, R4, 0.69314718246459960938, R3 ;  /* 0x3f31721804037823 */ /* 0x000fe40000000003 */
[C---:B------:R-:W-:Y:S01]  /*0290*/  @P2 FFMA R3, R9.reuse, R0, +INF ;  /* 0x7f80000009032423 */ /* 0x040fe20000000000 */
[----:B------:R-:W-:-:S04]  /*02a0*/  @P1 FSETP.NEU.AND P2, PT, R9, RZ, PT ;  /* 0x000000ff0900120b */ /* 0x000fc80003f4d000 */
[----:B------:R-:W-:-:S05]  /*02b0*/  @P1 FSEL R3, R3, -RZ, P2 ;  /* 0x800000ff03031208 */ /* 0x000fca0001000000 */
[----:B------:R-:W-:Y:S01]  /*02c0*/  @P0 FADD R3, R3, 0.69314718246459960938 ;  /* 0x3f31721803030421 */ /* 0x000fe20000000000 */
[----:B------:R-:W-:-:S04]  /*02d0*/  FSETP.NAN.AND P0, PT, |R2|, |R2|, PT ;  /* 0x400000020200720b */ /* 0x000fc80003f08200 */
[----:B------:R-:W-:-:S04]  /*02e0*/  LOP3.LUT R0, R3, 0x80000000, R2, 0xb8, !PT ;  /* 0x8000000003007812 */ /* 0x000fc800078eb802 */
[----:B------:R-:W-:-:S05]  /*02f0*/  FSEL R3, R0, R3, !P0 ;  /* 0x0000000300037208 */ /* 0x000fca0004000000 */
[----:B------:R-:W-:-:S04]  /*0300*/  FMUL R3, R2, R3 ;  /* 0x0000000302037220 */ /* 0x000fc80000400000 */
[----:B------:R-:W-:Y:S02]  /*0310*/  FMUL R0, R3, 1.4426950216293334961 ;  /* 0x3fb8aa3b03007820 */ /* 0x000fe40000400000 */
[----:B------:R-:W0:Y:S03]  /*0320*/  LDC.64 R2, c[0x0][0x380] ;  /* 0x0000e000ff027b82 */ /* 0x000e260000000a00 */
[----:B------:R-:W-:-:S13]  /*0330*/  FSETP.GEU.AND P0, PT, R0, -126, PT ;  /* 0xc2fc00000000780b */ /* 0x000fda0003f0e000 */
[----:B------:R-:W-:-:S04]  /*0340*/  @!P0 FMUL R0, R0, 0.5 ;  /* 0x3f00000000008820 */ /* 0x000fc80000400000 */
[----:B------:R-:W1:Y:S01]  /*0350*/  MUFU.EX2 R7, R0 ;  /* 0x0000000000077308 */ /* 0x000e620000000800 */
[----:B0-----:R-:W-:-:S04]  /*0360*/  IMAD.WIDE.U32 R2, R5, 0x4, R2 ;  /* 0x0000000405027825 */ /* 0x001fc800078e0002 */
[----:B-1----:R-:W-:-:S05]  /*0370*/  @!P0 FMUL R7, R7, R7 ;  /* 0x0000000707078220 */ /* 0x002fca0000400000 */
[----:B------:R-:W-:Y:S01]  /*0380*/  STG.E desc[UR4][R2.64], R7 ;  /* 0x0000000702007986 */ /* 0x000fe2000c101904 */
[----:B------:R-:W-:Y:S05]  /*0390*/  EXIT ;  /* 0x000000000000794d */ /* 0x000fea0003800000 */
.L_x_0:
[----:B------:R-:W-:-:S00]  /*03a0*/  BRA `(.L_x_0) ;  /* 0xfffffffc00fc7947 */ /* 0x000fc0000383ffff */
[----:B------:R-:W-:-:S00]  /*03b0*/  NOP ;  /* 0x0000000000007918 */ /* 0x000fc00000000000 */
        /* <DEDUP_REMOVED lines=12> */
.L_x_1:


//--------------------- .nv.shared.reserved.0     --------------------------
	.section	.nv.shared.reserved.0,"aw",@nobits
	.weak		__nv_reservedSMEM_offset_0_alias
	.size		__nv_reservedSMEM_offset_0_alias, 0, 64
	.other		__nv_reservedSMEM_offset_0_alias,@"STO_CUDA_RESERVED_SHARED STV_DEFAULT"
__nv_reservedSMEM_offset_0_alias:
	.zero		0
	.zero		64


//--------------------- .nv.constant0.default_function_kernel --------------------------
	.section	.nv.constant0.default_function_kernel,"a",@progbits
	.sectionflags	@""
	.align	4
.nv.constant0.default_function_kernel:
	.zero		912


//--------------------- SYMBOLS --------------------------

	.type		.nv.reservedSmem.offset0,@object
	.size		.nv.reservedSmem.offset0,0x4
